//
// Generated by NVIDIA NVVM Compiler
//
// Compiler Build ID: CL-36424714
// Cuda compilation tools, release 13.0, V13.0.88
// Based on NVVM 20.0.0
//

.version 9.0
.target sm_100
.address_size 64

	// .globl	_Z12q3_naive_mulPA8192_fS0_S0_

.visible .entry _Z12q3_naive_mulPA8192_fS0_S0_(
	.param .u64 .ptr .align 1 _Z12q3_naive_mulPA8192_fS0_S0__param_0,
	.param .u64 .ptr .align 1 _Z12q3_naive_mulPA8192_fS0_S0__param_1,
	.param .u64 .ptr .align 1 _Z12q3_naive_mulPA8192_fS0_S0__param_2
)
{
	.reg .pred 	%p<2>;
	.reg .b32 	%r<13>;
	.reg .b32 	%f<52>;
	.reg .b64 	%rd<21>;

	ld.param.u64 	%rd8, [_Z12q3_naive_mulPA8192_fS0_S0__param_0];
	ld.param.u64 	%rd9, [_Z12q3_naive_mulPA8192_fS0_S0__param_1];
	ld.param.u64 	%rd10, [_Z12q3_naive_mulPA8192_fS0_S0__param_2];
	cvta.to.global.u64 	%rd11, %rd9;
	cvta.to.global.u64 	%rd12, %rd8;
	cvta.to.global.u64 	%rd13, %rd10;
	mov.u32 	%r4, %tid.x;
	mov.u32 	%r5, %ntid.x;
	mov.u32 	%r6, %ctaid.x;
	mad.lo.s32 	%r7, %r5, %r6, %r4;
	mov.u32 	%r8, %tid.y;
	mov.u32 	%r9, %ntid.y;
	mov.u32 	%r10, %ctaid.y;
	mad.lo.s32 	%r11, %r9, %r10, %r8;
	mul.wide.s32 	%rd14, %r7, 32768;
	add.s64 	%rd15, %rd13, %rd14;
	mul.wide.u32 	%rd16, %r11, 4;
	add.s64 	%rd1, %rd15, %rd16;
	mov.b32 	%r12, 0;
	st.global.u32 	[%rd1], %r12;
	add.s64 	%rd17, %rd14, %rd12;
	add.s64 	%rd20, %rd17, 32;
	add.s64 	%rd18, %rd16, %rd11;
	add.s64 	%rd19, %rd18, 262144;
	mov.f32 	%f51, 0f00000000;
$L__BB0_1:
	ld.global.f32 	%f4, [%rd20+-32];
	ld.global.f32 	%f5, [%rd19+-262144];
	fma.rn.f32 	%f6, %f4, %f5, %f51;
	st.global.f32 	[%rd1], %f6;
	ld.global.f32 	%f7, [%rd20+-28];
	ld.global.f32 	%f8, [%rd19+-229376];
	fma.rn.f32 	%f9, %f7, %f8, %f6;
	st.global.f32 	[%rd1], %f9;
	ld.global.f32 	%f10, [%rd20+-24];
	ld.global.f32 	%f11, [%rd19+-196608];
	fma.rn.f32 	%f12, %f10, %f11, %f9;
	st.global.f32 	[%rd1], %f12;
	ld.global.f32 	%f13, [%rd20+-20];
	ld.global.f32 	%f14, [%rd19+-163840];
	fma.rn.f32 	%f15, %f13, %f14, %f12;
	st.global.f32 	[%rd1], %f15;
	ld.global.f32 	%f16, [%rd20+-16];
	ld.global.f32 	%f17, [%rd19+-131072];
	fma.rn.f32 	%f18, %f16, %f17, %f15;
	st.global.f32 	[%rd1], %f18;
	ld.global.f32 	%f19, [%rd20+-12];
	ld.global.f32 	%f20, [%rd19+-98304];
	fma.rn.f32 	%f21, %f19, %f20, %f18;
	st.global.f32 	[%rd1], %f21;
	ld.global.f32 	%f22, [%rd20+-8];
	ld.global.f32 	%f23, [%rd19+-65536];
	fma.rn.f32 	%f24, %f22, %f23, %f21;
	st.global.f32 	[%rd1], %f24;
	ld.global.f32 	%f25, [%rd20+-4];
	ld.global.f32 	%f26, [%rd19+-32768];
	fma.rn.f32 	%f27, %f25, %f26, %f24;
	st.global.f32 	[%rd1], %f27;
	ld.global.f32 	%f28, [%rd20];
	ld.global.f32 	%f29, [%rd19];
	fma.rn.f32 	%f30, %f28, %f29, %f27;
	st.global.f32 	[%rd1], %f30;
	ld.global.f32 	%f31, [%rd20+4];
	ld.global.f32 	%f32, [%rd19+32768];
	fma.rn.f32 	%f33, %f31, %f32, %f30;
	st.global.f32 	[%rd1], %f33;
	ld.global.f32 	%f34, [%rd20+8];
	ld.global.f32 	%f35, [%rd19+65536];
	fma.rn.f32 	%f36, %f34, %f35, %f33;
	st.global.f32 	[%rd1], %f36;
	ld.global.f32 	%f37, [%rd20+12];
	ld.global.f32 	%f38, [%rd19+98304];
	fma.rn.f32 	%f39, %f37, %f38, %f36;
	st.global.f32 	[%rd1], %f39;
	ld.global.f32 	%f40, [%rd20+16];
	ld.global.f32 	%f41, [%rd19+131072];
	fma.rn.f32 	%f42, %f40, %f41, %f39;
	st.global.f32 	[%rd1], %f42;
	ld.global.f32 	%f43, [%rd20+20];
	ld.global.f32 	%f44, [%rd19+163840];
	fma.rn.f32 	%f45, %f43, %f44, %f42;
	st.global.f32 	[%rd1], %f45;
	ld.global.f32 	%f46, [%rd20+24];
	ld.global.f32 	%f47, [%rd19+196608];
	fma.rn.f32 	%f48, %f46, %f47, %f45;
	st.global.f32 	[%rd1], %f48;
	ld.global.f32 	%f49, [%rd20+28];
	ld.global.f32 	%f50, [%rd19+229376];
	fma.rn.f32 	%f51, %f49, %f50, %f48;
	st.global.f32 	[%rd1], %f51;
	add.s32 	%r12, %r12, 16;
	add.s64 	%rd20, %rd20, 64;
	add.s64 	%rd19, %rd19, 524288;
	setp.ne.s32 	%p1, %r12, 8192;
	@%p1 bra 	$L__BB0_1;
	ret;

}


// ===== COMPILED SASS (sm_100) =====

	.target	sm_100

	.elftype	@"ET_EXEC"


//--------------------- .note.nv.tkinfo           --------------------------
	.section	.note.nv.tkinfo,"",@"SHT_NOTE"
	.sectionflags	@"SHF_NOTE_NV_TKINFO"
	.tkinfo
        /*0018*/ 	.word	0x00000002
        /*0030*/ 	.string	""
        /*0030*/ 	.string	"ptxas"
        /*0030*/ 	.string	"Cuda compilation tools, release 13.0, V13.0.88"
        /*0030*/ 	.string	"Build cuda_13.0.r13.0/compiler.36424714_0"
        /*0030*/ 	.string	"-arch sm_100 -m 64 "



//--------------------- .note.nv.cuinfo           --------------------------
	.section	.note.nv.cuinfo,"",@"SHT_NOTE"
	.sectionflags	@"SHF_NOTE_NV_CUINFO"
        /*0018*/ 	.short	0x0002
        /*001a*/ 	.short	0x0064
        /*001c*/ 	.short	0x0082
	.zero		2


//--------------------- .nv.info                  --------------------------
	.section	.nv.info,"",@"SHT_CUDA_INFO"
	.align	4


	//----- nvinfo : EIATTR_REGCOUNT
	.align		4
        /*0000*/ 	.byte	0x04, 0x2f
        /*0002*/ 	.short	(.L_1 - .L_0)
	.align		4
.L_0:
        /*0004*/ 	.word	index@(_Z12q3_naive_mulPA8192_fS0_S0_)
        /*0008*/ 	.word	0x00000010


	//----- nvinfo : EIATTR_FRAME_SIZE
	.align		4
.L_1:
        /*000c*/ 	.byte	0x04, 0x11
        /*000e*/ 	.short	(.L_3 - .L_2)
	.align		4
.L_2:
        /*0010*/ 	.word	index@(_Z12q3_naive_mulPA8192_fS0_S0_)
        /*0014*/ 	.word	0x00000000


	//----- nvinfo : EIATTR_MIN_STACK_SIZE
	.align		4
.L_3:
        /*0018*/ 	.byte	0x04, 0x12
        /*001a*/ 	.short	(.L_5 - .L_4)
	.align		4
.L_4:
        /*001c*/ 	.word	index@(_Z12q3_naive_mulPA8192_fS0_S0_)
        /*0020*/ 	.word	0x00000000
.L_5:


//--------------------- .nv.compat                --------------------------
	.section	.nv.compat,"",@"SHT_CUDA_COMPAT_INFO"
	.align	4
        /*0000*/ 	.byte	0x02, 0x09, 0x00, 0x00, 0x02, 0x02, 0x01, 0x00, 0x02, 0x05, 0x05, 0x00, 0x03, 0x07, 0x01, 0x01
        /*0010*/ 	.byte	0x02, 0x03, 0x00, 0x00, 0x02, 0x06, 0x01, 0x00, 0x04, 0x0b, 0x08, 0x00, 0x09, 0x00, 0x00, 0x00
        /*0020*/ 	.byte	0x00, 0x00, 0x00, 0x00


//--------------------- .nv.info._Z12q3_naive_mulPA8192_fS0_S0_ --------------------------
	.section	.nv.info._Z12q3_naive_mulPA8192_fS0_S0_,"",@"SHT_CUDA_INFO"
	.sectionflags	@""
	.align	4


	//----- nvinfo : EIATTR_CUDA_API_VERSION
	.align		4
        /*0000*/ 	.byte	0x04, 0x37
        /*0002*/ 	.short	(.L_7 - .L_6)
.L_6:
        /*0004*/ 	.word	0x00000082


	//----- nvinfo : EIATTR_KPARAM_INFO
	.align		4
.L_7:
        /*0008*/ 	.byte	0x04, 0x17
        /*000a*/ 	.short	(.L_9 - .L_8)
.L_8:
        /*000c*/ 	.word	0x00000000
        /*0010*/ 	.short	0x0002
        /*0012*/ 	.short	0x0010
        /*0014*/ 	.byte	0x00, 0xf5, 0x21, 0x00


	//----- nvinfo : EIATTR_KPARAM_INFO
	.align		4
.L_9:
        /*0018*/ 	.byte	0x04, 0x17
        /*001a*/ 	.short	(.L_11 - .L_10)
.L_10:
        /*001c*/ 	.word	0x00000000
        /*0020*/ 	.short	0x0001
        /*0022*/ 	.short	0x0008
        /*0024*/ 	.byte	0x00, 0xf5, 0x21, 0x00


	//----- nvinfo : EIATTR_KPARAM_INFO
	.align		4
.L_11:
        /*0028*/ 	.byte	0x04, 0x17
        /*002a*/ 	.short	(.L_13 - .L_12)
.L_12:
        /*002c*/ 	.word	0x00000000
        /*0030*/ 	.short	0x0000
        /*0032*/ 	.short	0x0000
        /*0034*/ 	.byte	0x00, 0xf5, 0x21, 0x00


	//----- nvinfo : EIATTR_SPARSE_MMA_MASK
	.align		4
.L_13:
        /*0038*/ 	.byte	0x03, 0x50
        /*003a*/ 	.short	0x0000


	//----- nvinfo : EIATTR_MAXREG_COUNT
	.align		4
        /*003c*/ 	.byte	0x03, 0x1b
        /*003e*/ 	.short	0x00ff


	//----- nvinfo : EIATTR_MERCURY_ISA_VERSION
	.align		4
        /*0040*/ 	.byte	0x03, 0x5f
        /*0042*/ 	.short	0x0101


	//----- nvinfo : EIATTR_VRC_CTA_INIT_COUNT
	.align		4
        /*0044*/ 	.byte	0x02, 0x4a
	.zero		1
	.zero		1


	//----- nvinfo : EIATTR_EXIT_INSTR_OFFSETS
	.align		4
        /*0048*/ 	.byte	0x04, 0x1c
        /*004a*/ 	.short	(.L_15 - .L_14)


	//   ....[0]....
.L_14:
        /*004c*/ 	.word	0x00000620


	//----- nvinfo : EIATTR_CBANK_PARAM_SIZE
	.align		4
.L_15:
        /*0050*/ 	.byte	0x03, 0x19
        /*0052*/ 	.short	0x0018


	//----- nvinfo : EIATTR_PARAM_CBANK
	.align		4
        /*0054*/ 	.byte	0x04, 0x0a
        /*0056*/ 	.short	(.L_17 - .L_16)
	.align		4
.L_16:
        /*0058*/ 	.word	index@(.nv.constant0._Z12q3_naive_mulPA8192_fS0_S0_)
        /*005c*/ 	.short	0x0380
        /*005e*/ 	.short	0x0018


	//----- nvinfo : EIATTR_SW_WAR
	.align		4
.L_17:
        /*0060*/ 	.byte	0x04, 0x36
        /*0062*/ 	.short	(.L_19 - .L_18)
.L_18:
        /*0064*/ 	.word	0x00000008
.L_19:


//--------------------- .nv.callgraph             --------------------------
	.section	.nv.callgraph,"",@"SHT_CUDA_CALLGRAPH"
	.align	4
	.sectionentsize	8
	.align		4
        /*0000*/ 	.word	0x00000000
	.align		4
        /*0004*/ 	.word	0xffffffff
	.align		4
        /*0008*/ 	.word	0x00000000
	.align		4
        /*000c*/ 	.word	0xfffffffe
	.align		4
        /*0010*/ 	.word	0x00000000
	.align		4
        /*0014*/ 	.word	0xfffffffd
	.align		4
        /*0018*/ 	.word	0x00000000
	.align		4
        /*001c*/ 	.word	0xfffffffc


//--------------------- .text._Z12q3_naive_mulPA8192_fS0_S0_ --------------------------
	.section	.text._Z12q3_naive_mulPA8192_fS0_S0_,"ax",@progbits
	.align	128
        .global         _Z12q3_naive_mulPA8192_fS0_S0_
        .type           _Z12q3_naive_mulPA8192_fS0_S0_,@function
        .size           _Z12q3_naive_mulPA8192_fS0_S0_,(.L_x_2 - _Z12q3_naive_mulPA8192_fS0_S0_)
        .other          _Z12q3_naive_mulPA8192_fS0_S0_,@"STO_CUDA_ENTRY STV_DEFAULT"
_Z12q3_naive_mulPA8192_fS0_S0_:
.text._Z12q3_naive_mulPA8192_fS0_S0_:
[----:B------:R-:W-:Y:S01]  /*0000*/  LDC R1, c[0x0][0x37c] ;  /* 0x0000df00ff017b82 */ /* 0x000fe20000000800 */
[----:B------:R-:W0:Y:S07]  /*0010*/  S2R R9, SR_TID.X ;  /* 0x0000000000097919 */ /* 0x000e2e0000002100 */
[----:B------:R-:W1:Y:S01]  /*0020*/  LDC.64 R2, c[0x0][0x390] ;  /* 0x0000e400ff027b82 */ /* 0x000e620000000a00 */
[----:B------:R-:W0:Y:S01]  /*0030*/  LDCU UR4, c[0x0][0x360] ;  /* 0x00006c00ff0477ac */ /* 0x000e220008000800 */
[----:B------:R-:W0:Y:S01]  /*0040*/  S2R R0, SR_CTAID.X ;  /* 0x0000000000007919 */ /* 0x000e220000002500 */
[----:B------:R-:W2:Y:S01]  /*0050*/  LDCU UR5, c[0x0][0x364] ;  /* 0x00006c80ff0577ac */ /* 0x000ea20008000800 */
[----:B------:R-:W2:Y:S04]  /*0060*/  S2R R11, SR_TID.Y ;  /* 0x00000000000b7919 */ /* 0x000ea80000002200 */
[----:B------:R-:W3:Y:S01]  /*0070*/  LDC.64 R4, c[0x0][0x380] ;  /* 0x0000e000ff047b82 */ /* 0x000ee20000000a00 */
[----:B------:R-:W4:Y:S01]  /*0080*/  LDCU.64 UR6, c[0x0][0x358] ;  /* 0x00006b00ff0677ac */ /* 0x000f220008000a00 */
[----:B------:R-:W2:Y:S06]  /*0090*/  S2R R8, SR_CTAID.Y ;  /* 0x0000000000087919 */ /* 0x000eac0000002600 */
[----:B------:R-:W5:Y:S01]  /*00a0*/  LDC.64 R6, c[0x0][0x388] ;  /* 0x0000e200ff067b82 */ /* 0x000f620000000a00 */
[----:B0-----:R-:W-:Y:S01]  /*00b0*/  IMAD R9, R0, UR4, R9 ;  /* 0x0000000400097c24 */ /* 0x001fe2000f8e0209 */
[----:B------:R-:W-:-:S03]  /*00c0*/  UMOV UR4, URZ ;  /* 0x000000ff00047c82 */ /* 0x000fc60008000000 */
[----:B-1----:R-:W-:-:S04]  /*00d0*/  IMAD.WIDE R2, R9, 0x8000, R2 ;  /* 0x0000800009027825 */ /* 0x002fc800078e0202 */
[----:B--2---:R-:W-:Y:S02]  /*00e0*/  IMAD R11, R8, UR5, R11 ;  /* 0x00000005080b7c24 */ /* 0x004fe4000f8e020b */
[----:B---3--:R-:W-:-:S04]  /*00f0*/  IMAD.WIDE R4, R9, 0x8000, R4 ;  /* 0x0000800009047825 */ /* 0x008fc800078e0204 */
[----:B------:R-:W-:Y:S02]  /*0100*/  HFMA2 R9, -RZ, RZ, 0, 0 ;  /* 0x00000000ff097431 */ /* 0x000fe400000001ff */
[----:B------:R-:W-:Y:S01]  /*0110*/  IMAD.WIDE.U32 R2, R11, 0x4, R2 ;  /* 0x000000040b027825 */ /* 0x000fe200078e0002 */
[----:B------:R-:W-:-:S03]  /*0120*/  IADD3 R8, P0, PT, R4, 0x20, RZ ;  /* 0x0000002004087810 */ /* 0x000fc60007f1e0ff */
[----:B-----5:R-:W-:Y:S01]  /*0130*/  IMAD.WIDE.U32 R6, R11, 0x4, R6 ;  /* 0x000000040b067825 */ /* 0x020fe200078e0006 */
[----:B----4-:R0:W-:Y:S01]  /*0140*/  STG.E desc[UR6][R2.64], RZ ;  /* 0x000000ff02007986 */ /* 0x0101e2000c101906 */
[----:B------:R-:W-:Y:S02]  /*0150*/  IADD3.X R11, PT, PT, RZ, R5, RZ, P0, !PT ;  /* 0x00000005ff0b7210 */ /* 0x000fe400007fe4ff */
[----:B------:R-:W-:-:S04]  /*0160*/  IADD3 R0, P1, PT, R6, 0x40000, RZ ;  /* 0x0004000006007810 */ /* 0x000fc80007f3e0ff */
[----:B------:R-:W-:-:S09]  /*0170*/  IADD3.X R5, PT, PT, RZ, R7, RZ, P1, !PT ;  /* 0x00000007ff057210 */ /* 0x000fd20000ffe4ff */
.L_x_0:
[----:B------:R-:W-:Y:S02]  /*0180*/  MOV R6, R8 ;  /* 0x0000000800067202 */ /* 0x000fe40000000f00 */
[----:B------:R-:W-:Y:S02]  /*0190*/  MOV R7, R11 ;  /* 0x0000000b00077202 */ /* 0x000fe40000000f00 */
[----:B------:R-:W-:-:S03]  /*01a0*/  MOV R4, R0 ;  /* 0x0000000000047202 */ /* 0x000fc60000000f00 */
[----:B------:R-:W2:Y:S04]  /*01b0*/  LDG.E R0, desc[UR6][R6.64+-0x20] ;  /* 0xffffe00606007981 */ /* 0x000ea8000c1e1900 */
[----:B------:R-:W2:Y:S02]  /*01c0*/  LDG.E R8, desc[UR6][R4.64+-0x40000] ;  /* 0xfc00000604087981 */ /* 0x000ea4000c1e1900 */
[----:B--23--:R-:W-:-:S05]  /*01d0*/  FFMA R9, R0, R8, R9 ;  /* 0x0000000800097223 */ /* 0x00cfca0000000009 */
[----:B------:R1:W-:Y:S04]  /*01e0*/  STG.E desc[UR6][R2.64], R9 ;  /* 0x0000000902007986 */ /* 0x0003e8000c101906 */
[----:B------:R-:W2:Y:S04]  /*01f0*/  LDG.E R0, desc[UR6][R6.64+-0x1c] ;  /* 0xffffe40606007981 */ /* 0x000ea8000c1e1900 */
[----:B------:R-:W2:Y:S02]  /*0200*/  LDG.E R8, desc[UR6][R4.64+-0x38000] ;  /* 0xfc80000604087981 */ /* 0x000ea4000c1e1900 */
[----:B--2---:R-:W-:-:S05]  /*0210*/  FFMA R11, R0, R8, R9 ;  /* 0x00000008000b7223 */ /* 0x004fca0000000009 */
[----:B------:R2:W-:Y:S04]  /*0220*/  STG.E desc[UR6][R2.64], R11 ;  /* 0x0000000b02007986 */ /* 0x0005e8000c101906 */
[----:B------:R-:W3:Y:S04]  /*0230*/  LDG.E R0, desc[UR6][R6.64+-0x18] ;  /* 0xffffe80606007981 */ /* 0x000ee8000c1e1900 */
[----:B------:R-:W3:Y:S02]  /*0240*/  LDG.E R8, desc[UR6][R4.64+-0x30000] ;  /* 0xfd00000604087981 */ /* 0x000ee4000c1e1900 */
[----:B---3--:R-:W-:-:S05]  /*0250*/  FFMA R13, R0, R8, R11 ;  /* 0x00000008000d7223 */ /* 0x008fca000000000b */
[----:B------:R3:W-:Y:S04]  /*0260*/  STG.E desc[UR6][R2.64], R13 ;  /* 0x0000000d02007986 */ /* 0x0007e8000c101906 */
[----:B------:R-:W1:Y:S04]  /*0270*/  LDG.E R0, desc[UR6][R6.64+-0x14] ;  /* 0xffffec0606007981 */ /* 0x000e68000c1e1900 */
[----:B------:R-:W1:Y:S02]  /*0280*/  LDG.E R8, desc[UR6][R4.64+-0x28000] ;  /* 0xfd80000604087981 */ /* 0x000e64000c1e1900 */
[----:B-1----:R-:W-:-:S05]  /*0290*/  FFMA R9, R0, R8, R13 ;  /* 0x0000000800097223 */ /* 0x002fca000000000d */
        /* <DEDUP_REMOVED lines=46> */
[----:B------:R-:W1:Y:S01]  /*0580*/  LDG.E R8, desc[UR6][R4.64+0x38000] ;  /* 0x0380000604087981 */ /* 0x000e62000c1e1900 */
[----:B------:R-:W-:-:S04]  /*0590*/  UIADD3 UR4, UPT, UPT, UR4, 0x10, URZ ;  /* 0x0000001004047890 */ /* 0x000fc8000fffe0ff */
[----:B------:R-:W-:Y:S01]  /*05a0*/  UISETP.NE.AND UP0, UPT, UR4, 0x2000, UPT ;  /* 0x000020000400788c */ /* 0x000fe2000bf05270 */
[----:B-1----:R-:W-:Y:S01]  /*05b0*/  FFMA R9, R0, R8, R13 ;  /* 0x0000000800097223 */ /* 0x002fe2000000000d */
[----:B------:R-:W-:Y:S02]  /*05c0*/  IADD3 R8, P0, PT, R6, 0x40, RZ ;  /* 0x0000004006087810 */ /* 0x000fe40007f1e0ff */
[----:B------:R-:W-:Y:S02]  /*05d0*/  IADD3 R0, P1, PT, R4, 0x80000, RZ ;  /* 0x0008000004007810 */ /* 0x000fe40007f3e0ff */
[----:B------:R3:W-:Y:S01]  /*05e0*/  STG.E desc[UR6][R2.64], R9 ;  /* 0x0000000902007986 */ /* 0x0007e2000c101906 */
[----:B--2---:R-:W-:Y:S02]  /*05f0*/  IADD3.X R11, PT, PT, RZ, R7, RZ, P0, !PT ;  /* 0x00000007ff0b7210 */ /* 0x004fe400007fe4ff */
[----:B------:R-:W-:Y:S01]  /*0600*/  IADD3.X R5, PT, PT, RZ, R5, RZ, P1, !PT ;  /* 0x00000005ff057210 */ /* 0x000fe20000ffe4ff */
[----:B------:R-:W-:Y:S07]  /*0610*/  BRA.U UP0, `(.L_x_0) ;  /* 0xfffffff900d87547 */ /* 0x000fee000b83ffff */
[----:B------:R-:W-:Y:S05]  /*0620*/  EXIT ;  /* 0x000000000000794d */ /* 0x000fea0003800000 */
.L_x_1:
[----:B------:R-:W-:-:S00]  /*0630*/  BRA `(.L_x_1) ;  /* 0xfffffffc00fc7947 */ /* 0x000fc0000383ffff */
[----:B------:R-:W-:-:S00]  /*0640*/  NOP ;  /* 0x0000000000007918 */ /* 0x000fc00000000000 */
        /* <DEDUP_REMOVED lines=11> */
.L_x_2:


//--------------------- .nv.shared.reserved.0     --------------------------
	.section	.nv.shared.reserved.0,"aw",@nobits
	.weak		__nv_reservedSMEM_offset_0_alias
	.size		__nv_reservedSMEM_offset_0_alias, 0, 64
	.other		__nv_reservedSMEM_offset_0_alias,@"STO_CUDA_RESERVED_SHARED STV_DEFAULT"
__nv_reservedSMEM_offset_0_alias:
	.zero		0
	.zero		64


//--------------------- .nv.constant0._Z12q3_naive_mulPA8192_fS0_S0_ --------------------------
	.section	.nv.constant0._Z12q3_naive_mulPA8192_fS0_S0_,"a",@progbits
	.sectionflags	@""
	.align	4
.nv.constant0._Z12q3_naive_mulPA8192_fS0_S0_:
	.zero		920


//--------------------- SYMBOLS --------------------------

	.type		.nv.reservedSmem.offset0,@object
	.size		.nv.reservedSmem.offset0,0x4
